	.headerflags	@"EF_CUDA_TEXMODE_UNIFIED EF_CUDA_64BIT_ADDRESS EF_CUDA_ACCELERATORS EF_CUDA_SM90 EF_CUDA_VIRTUAL_SM(EF_CUDA_SM90)"
	.elftype	@"ET_EXEC"


//--------------------- .nv.info                  --------------------------
	.section	.nv.info,"",@"SHT_CUDA_INFO"
	.align	4


	//----- nvinfo : EIATTR_REGCOUNT
	.align		4
        /*0000*/ 	.byte	0x04, 0x2f
        /*0002*/ 	.short	(.L_1 - .L_0)
	.align		4
.L_0:
        /*0004*/ 	.word	index@(triton_mm)
        /*0008*/ 	.word	0x0000003a


	//----- nvinfo : EIATTR_MIN_STACK_SIZE
	.align		4
.L_1:
        /*000c*/ 	.byte	0x04, 0x12
        /*000e*/ 	.short	(.L_3 - .L_2)
	.align		4
.L_2:
        /*0010*/ 	.word	index@(triton_mm)
        /*0014*/ 	.word	0x00000000


	//----- nvinfo : EIATTR_FRAME_SIZE
	.align		4
.L_3:
        /*0018*/ 	.byte	0x04, 0x11
        /*001a*/ 	.short	(.L_5 - .L_4)
	.align		4
.L_4:
        /*001c*/ 	.word	index@(triton_mm)
        /*0020*/ 	.word	0x00000000


	//----- nvinfo : EIATTR_MIN_STACK_SIZE
	.align		4
.L_5:
        /*0024*/ 	.byte	0x04, 0x12
        /*0026*/ 	.short	(.L_7 - .L_6)
	.align		4
.L_6:
        /*0028*/ 	.word	index@(triton_mm)
        /*002c*/ 	.word	0x00000000
.L_7:


//--------------------- .nv.info.triton_mm        --------------------------
	.section	.nv.info.triton_mm,"",@"SHT_CUDA_INFO"
	.sectionflags	@""
	.align	4


	//----- nvinfo : EIATTR_CUDA_API_VERSION
	.align		4
        /*0000*/ 	.byte	0x04, 0x37
        /*0002*/ 	.short	(.L_9 - .L_8)
.L_8:
        /*0004*/ 	.word	0x0000007c


	//----- nvinfo : EIATTR_KPARAM_INFO
	.align		4
.L_9:
        /*0008*/ 	.byte	0x04, 0x17
        /*000a*/ 	.short	(.L_11 - .L_10)
.L_10:
        /*000c*/ 	.word	0x00000000
        /*0010*/ 	.short	0x0004
        /*0012*/ 	.short	0x0020
        /*0014*/ 	.byte	0x00, 0xf0, 0x11, 0x00


	//----- nvinfo : EIATTR_KPARAM_INFO
	.align		4
.L_11:
        /*0018*/ 	.byte	0x04, 0x17
        /*001a*/ 	.short	(.L_13 - .L_12)
.L_12:
        /*001c*/ 	.word	0x00000000
        /*0020*/ 	.short	0x0003
        /*0022*/ 	.short	0x0018
        /*0024*/ 	.byte	0x00, 0xf0, 0x21, 0x00


	//----- nvinfo : EIATTR_KPARAM_INFO
	.align		4
.L_13:
        /*0028*/ 	.byte	0x04, 0x17
        /*002a*/ 	.short	(.L_15 - .L_14)
.L_14:
        /*002c*/ 	.word	0x00000000
        /*0030*/ 	.short	0x0002
        /*0032*/ 	.short	0x0010
        /*0034*/ 	.byte	0x00, 0xf0, 0x21, 0x00


	//----- nvinfo : EIATTR_KPARAM_INFO
	.align		4
.L_15:
        /*0038*/ 	.byte	0x04, 0x17
        /*003a*/ 	.short	(.L_17 - .L_16)
.L_16:
        /*003c*/ 	.word	0x00000000
        /*0040*/ 	.short	0x0001
        /*0042*/ 	.short	0x0008
        /*0044*/ 	.byte	0x00, 0xf0, 0x21, 0x00


	//----- nvinfo : EIATTR_KPARAM_INFO
	.align		4
.L_17:
        /*0048*/ 	.byte	0x04, 0x17
        /*004a*/ 	.short	(.L_19 - .L_18)
.L_18:
        /*004c*/ 	.word	0x00000000
        /*0050*/ 	.short	0x0000
        /*0052*/ 	.short	0x0000
        /*0054*/ 	.byte	0x00, 0xf0, 0x21, 0x00


	//----- nvinfo : EIATTR_SPARSE_MMA_MASK
	.align		4
.L_19:
        /*0058*/ 	.byte	0x03, 0x50
        /*005a*/ 	.short	0x0000


	//----- nvinfo : EIATTR_MAXREG_COUNT
	.align		4
        /*005c*/ 	.byte	0x03, 0x1b
        /*005e*/ 	.short	0x00ff


	//----- nvinfo : EIATTR_COOP_GROUP_MASK_REGIDS
	.align		4
        /*0060*/ 	.byte	0x04, 0x29
        /*0062*/ 	.short	(.L_21 - .L_20)


	//   ....[0]....
.L_20:
        /*0064*/ 	.word	0xffffffff


	//----- nvinfo : EIATTR_COOP_GROUP_INSTR_OFFSETS
	.align		4
.L_21:
        /*0068*/ 	.byte	0x04, 0x28
        /*006a*/ 	.short	(.L_23 - .L_22)


	//   ....[0]....
.L_22:
        /*006c*/ 	.word	0x00000890


	//----- nvinfo : EIATTR_EXIT_INSTR_OFFSETS
	.align		4
.L_23:
        /*0070*/ 	.byte	0x04, 0x1c
        /*0072*/ 	.short	(.L_25 - .L_24)


	//   ....[0]....
.L_24:
        /*0074*/ 	.word	0x00000030


	//   ....[1]....
        /*0078*/ 	.word	0x00001670


	//   ....[2]....
        /*007c*/ 	.word	0x00001690


	//----- nvinfo : EIATTR_MAX_THREADS
	.align		4
.L_25:
        /*0080*/ 	.byte	0x04, 0x05
        /*0082*/ 	.short	(.L_27 - .L_26)
.L_26:
        /*0084*/ 	.word	0x00000080
        /*0088*/ 	.word	0x00000001
        /*008c*/ 	.word	0x00000001


	//----- nvinfo : EIATTR_CBANK_PARAM_SIZE
	.align		4
.L_27:
        /*0090*/ 	.byte	0x03, 0x19
        /*0092*/ 	.short	0x0024


	//----- nvinfo : EIATTR_PARAM_CBANK
	.align		4
        /*0094*/ 	.byte	0x04, 0x0a
        /*0096*/ 	.short	(.L_29 - .L_28)
	.align		4
.L_28:
        /*0098*/ 	.word	index@(.nv.constant0.triton_mm)
        /*009c*/ 	.short	0x0210
        /*009e*/ 	.short	0x0024


	//----- nvinfo : EIATTR_SW_WAR
	.align		4
.L_29:
        /*00a0*/ 	.byte	0x04, 0x36
        /*00a2*/ 	.short	(.L_31 - .L_30)
.L_30:
        /*00a4*/ 	.word	0x00000008
.L_31:


//--------------------- .nv.callgraph             --------------------------
	.section	.nv.callgraph,"",@"SHT_CUDA_CALLGRAPH"
	.align	4
	.sectionentsize	8
	.align		4
        /*0000*/ 	.word	0x00000000
	.align		4
        /*0004*/ 	.word	0xffffffff
	.align		4
        /*0008*/ 	.word	0x00000000
	.align		4
        /*000c*/ 	.word	0xfffffffe
	.align		4
        /*0010*/ 	.word	0x00000000
	.align		4
        /*0014*/ 	.word	0xfffffffd
	.align		4
        /*0018*/ 	.word	0x00000000
	.align		4
        /*001c*/ 	.word	0xfffffffc


//--------------------- .text.triton_mm           --------------------------
	.section	.text.triton_mm,"ax",@progbits
	.sectionflags	@"SHF_BARRIERS=1"
	.align	128
        .global         triton_mm
        .type           triton_mm,@function
        .size           triton_mm,(.L_x_2 - triton_mm)
        .other          triton_mm,@"STO_CUDA_ENTRY STV_DEFAULT"
triton_mm:
.text.triton_mm:
[----:B------:R-:W1:Y:S02]  /*0000*/  LDC R1, c[0x0][0x28] ;  /* 0x00000a00ff017b82 */ /* 0x000e640000000800 */
[----:B------:R-:W2:Y:S02]  /*0010*/  LDC R9, c[0x0][0x230] ;  /* 0x00008c00ff097b82 */ /* 0x000ea40000000800 */
[----:B--2---:R-:W-:-:S13]  /*0020*/  LOP3.LUT P0, RZ, R9, 0x3ffffff, RZ, 0xc0, !PT ;  /* 0x03ffffff09ff7812 */ /* 0x004fda000780c0ff */
[----:B------:R-:W-:Y:S05]  /*0030*/  @!P0 EXIT ;  /* 0x000000000000894d */ /* 0x000fea0003800000 */
[----:B------:R-:W2:Y:S01]  /*0040*/  S2R R13, SR_CTAID.X ;  /* 0x00000000000d7919 */ /* 0x000ea20000002500 */
[----:B------:R-:W-:Y:S01]  /*0050*/  VIADD R0, R9, 0x3f ;  /* 0x0000003f09007836 */ /* 0x000fe20000000000 */
[----:B------:R-:W-:Y:S01]  /*0060*/  IABS R19, R9 ;  /* 0x0000000900137213 */ /* 0x000fe20000000000 */
[----:B------:R-:W3:Y:S01]  /*0070*/  S2UR UR8, SR_CgaCtaId ;  /* 0x00000000000879c3 */ /* 0x000ee20000008800 */
[----:B------:R-:W-:Y:S01]  /*0080*/  UMOV UR4, 0x400 ;  /* 0x0000040000047882 */ /* 0x000fe20000000000 */
[----:B------:R-:W-:Y:S01]  /*0090*/  ULDC.64 UR10, c[0x0][0x208] ;  /* 0x00008200000a7ab9 */ /* 0x000fe20000000a00 */
[----:B------:R-:W-:Y:S02]  /*00a0*/  SHF.R.S32.HI R3, RZ, 0x1f, R0 ;  /* 0x0000001fff037819 */ /* 0x000fe40000011400 */
[----:B------:R-:W-:Y:S02]  /*00b0*/  CS2R R24, SRZ ;  /* 0x0000000000187805 */ /* 0x000fe4000001ff00 */
[----:B------:R-:W-:-:S02]  /*00c0*/  CS2R R26, SRZ ;  /* 0x00000000001a7805 */ /* 0x000fc4000001ff00 */
[----:B------:R-:W-:Y:S02]  /*00d0*/  CS2R R28, SRZ ;  /* 0x00000000001c7805 */ /* 0x000fe4000001ff00 */
[----:B------:R-:W-:Y:S02]  /*00e0*/  LEA.HI R3, R3, R0, RZ, 0x6 ;  /* 0x0000000003037211 */ /* 0x000fe400078f30ff */
[----:B------:R-:W-:Y:S02]  /*00f0*/  CS2R R30, SRZ ;  /* 0x00000000001e7805 */ /* 0x000fe4000001ff00 */
[----:B------:R-:W-:Y:S02]  /*0100*/  CS2R R32, SRZ ;  /* 0x0000000000207805 */ /* 0x000fe4000001ff00 */
[----:B------:R-:W-:Y:S02]  /*0110*/  CS2R R34, SRZ ;  /* 0x0000000000227805 */ /* 0x000fe4000001ff00 */
[----:B------:R-:W-:-:S02]  /*0120*/  CS2R R36, SRZ ;  /* 0x0000000000247805 */ /* 0x000fc4000001ff00 */
[----:B------:R-:W-:Y:S02]  /*0130*/  CS2R R38, SRZ ;  /* 0x0000000000267805 */ /* 0x000fe4000001ff00 */
[----:B------:R-:W-:Y:S02]  /*0140*/  CS2R R40, SRZ ;  /* 0x0000000000287805 */ /* 0x000fe4000001ff00 */
[----:B------:R-:W-:Y:S02]  /*0150*/  CS2R R42, SRZ ;  /* 0x00000000002a7805 */ /* 0x000fe4000001ff00 */
[----:B------:R-:W-:Y:S02]  /*0160*/  CS2R R44, SRZ ;  /* 0x00000000002c7805 */ /* 0x000fe4000001ff00 */
[----:B------:R-:W-:Y:S02]  /*0170*/  CS2R R46, SRZ ;  /* 0x00000000002e7805 */ /* 0x000fe4000001ff00 */
[----:B------:R-:W-:-:S02]  /*0180*/  CS2R R48, SRZ ;  /* 0x0000000000307805 */ /* 0x000fc4000001ff00 */
[----:B------:R-:W-:Y:S02]  /*0190*/  CS2R R50, SRZ ;  /* 0x0000000000327805 */ /* 0x000fe4000001ff00 */
[----:B------:R-:W-:Y:S02]  /*01a0*/  CS2R R52, SRZ ;  /* 0x0000000000347805 */ /* 0x000fe4000001ff00 */
[----:B------:R-:W-:Y:S01]  /*01b0*/  CS2R R54, SRZ ;  /* 0x0000000000367805 */ /* 0x000fe2000001ff00 */
[----:B------:R-:W-:Y:S01]  /*01c0*/  UMOV UR9, 0xffffffff ;  /* 0xffffffff00097882 */ /* 0x000fe20000000000 */
[----:B---3--:R-:W-:Y:S01]  /*01d0*/  UPRMT UR8, UR8, 0x654, UR4 ;  /* 0x0000065408087896 */ /* 0x008fe20008000004 */
[----:B--2---:R-:W-:Y:S02]  /*01e0*/  SHF.R.S32.HI R2, RZ, 0x1f, R13 ;  /* 0x0000001fff027819 */ /* 0x004fe4000001140d */
[-C--:B------:R-:W-:Y:S02]  /*01f0*/  IABS R7, R13.reuse ;  /* 0x0000000d00077213 */ /* 0x080fe40000000000 */
[----:B------:R-:W-:-:S02]  /*0200*/  LEA.HI R2, R2, R13, RZ, 0x3 ;  /* 0x0000000d02027211 */ /* 0x000fc400078f18ff */
[----:B------:R-:W-:Y:S02]  /*0210*/  ISETP.GE.AND P1, PT, R13, RZ, PT ;  /* 0x000000ff0d00720c */ /* 0x000fe40003f26270 */
[----:B------:R-:W-:-:S04]  /*0220*/  LOP3.LUT R0, R2, 0xfffffff8, RZ, 0xc0, !PT ;  /* 0xfffffff802007812 */ /* 0x000fc800078ec0ff */
[----:B------:R-:W-:Y:S01]  /*0230*/  LEA.HI.SX32 R3, R3, -R0, 0x1a ;  /* 0x8000000003037211 */ /* 0x000fe200078fd2ff */
[----:B------:R-:W-:-:S03]  /*0240*/  IMAD.IADD R13, R13, 0x1, -R0 ;  /* 0x000000010d0d7824 */ /* 0x000fc600078e0a00 */
[----:B------:R-:W-:-:S04]  /*0250*/  VIMNMX R6, R3, 0x8, PT ;  /* 0x0000000803067848 */ /* 0x000fc80003fe0100 */
[----:B------:R-:W-:-:S04]  /*0260*/  IABS R17, R6 ;  /* 0x0000000600117213 */ /* 0x000fc80000000000 */
[----:B------:R-:W2:Y:S08]  /*0270*/  I2F.RP R4, R17 ;  /* 0x0000001100047306 */ /* 0x000eb00000209400 */
[----:B--2---:R-:W2:Y:S02]  /*0280*/  MUFU.RCP R4, R4 ;  /* 0x0000000400047308 */ /* 0x004ea40000001000 */
[----:B--2---:R-:W-:-:S06]  /*0290*/  VIADD R2, R4, 0xffffffe ;  /* 0x0ffffffe04027836 */ /* 0x004fcc0000000000 */
[----:B------:R2:W3:Y:S02]  /*02a0*/  F2I.FTZ.U32.TRUNC.NTZ R3, R2 ;  /* 0x0000000200037305 */ /* 0x0004e4000021f000 */
[----:B--2---:R-:W-:Y:S02]  /*02b0*/  IMAD.MOV.U32 R2, RZ, RZ, RZ ;  /* 0x000000ffff027224 */ /* 0x004fe400078e00ff */
[----:B---3--:R-:W-:-:S04]  /*02c0*/  IMAD.MOV R8, RZ, RZ, -R3 ;  /* 0x000000ffff087224 */ /* 0x008fc800078e0a03 */
[----:B------:R-:W-:Y:S01]  /*02d0*/  IMAD R5, R8, R17, RZ ;  /* 0x0000001108057224 */ /* 0x000fe200078e02ff */
[----:B------:R-:W-:-:S03]  /*02e0*/  IABS R8, R6 ;  /* 0x0000000600087213 */ /* 0x000fc60000000000 */
[----:B------:R-:W-:-:S04]  /*02f0*/  IMAD.HI.U32 R3, R3, R5, R2 ;  /* 0x0000000503037227 */ /* 0x000fc800078e0002 */
[----:B------:R-:W-:Y:S02]  /*0300*/  IMAD.MOV R10, RZ, RZ, -R8 ;  /* 0x000000ffff0a7224 */ /* 0x000fe400078e0a08 */
[----:B------:R-:W-:Y:S01]  /*0310*/  IMAD.HI.U32 R2, R3, R7, RZ ;  /* 0x0000000703027227 */ /* 0x000fe200078e00ff */
[----:B------:R-:W2:Y:S03]  /*0320*/  I2F.RP R8, R19 ;  /* 0x0000001300087306 */ /* 0x000ea60000209400 */
[----:B------:R-:W-:Y:S01]  /*0330*/  IMAD R4, R2, R10, R7 ;  /* 0x0000000a02047224 */ /* 0x000fe200078e0207 */
[----:B------:R-:W-:Y:S01]  /*0340*/  LOP3.LUT R7, RZ, R6, RZ, 0x33, !PT ;  /* 0x00000006ff077212 */ /* 0x000fe200078e33ff */
[----:B------:R-:W3:Y:S03]  /*0350*/  S2R R2, SR_TID.X ;  /* 0x0000000000027919 */ /* 0x000ee60000002100 */
[----:B------:R-:W-:Y:S01]  /*0360*/  ISETP.GT.U32.AND P0, PT, R17, R4, PT ;  /* 0x000000041100720c */ /* 0x000fe20003f04070 */
[----:B--2---:R-:W2:-:S12]  /*0370*/  MUFU.RCP R8, R8 ;  /* 0x0000000800087308 */ /* 0x004e980000001000 */
[----:B------:R-:W-:-:S05]  /*0380*/  @!P0 IMAD.IADD R4, R4, 0x1, -R17 ;  /* 0x0000000104048824 */ /* 0x000fca00078e0a11 */
[----:B------:R-:W-:Y:S01]  /*0390*/  ISETP.GT.U32.AND P0, PT, R17, R4, PT ;  /* 0x000000041100720c */ /* 0x000fe20003f04070 */
[----:B--2---:R-:W-:Y:S01]  /*03a0*/  VIADD R5, R8, 0xffffffe ;  /* 0x0ffffffe08057836 */ /* 0x004fe20000000000 */
[----:B------:R-:W-:-:S05]  /*03b0*/  IABS R8, R13 ;  /* 0x0000000d00087213 */ /* 0x000fca0000000000 */
[----:B------:R-:W2:Y:S01]  /*03c0*/  F2I.FTZ.U32.TRUNC.NTZ R5, R5 ;  /* 0x0000000500057305 */ /* 0x000ea2000021f000 */
[----:B---3--:R-:W-:-:S05]  /*03d0*/  SHF.R.U32.HI R15, RZ, 0x1, R2 ;  /* 0x00000001ff0f7819 */ /* 0x008fca0000011602 */
[----:B------:R-:W-:Y:S01]  /*03e0*/  @!P0 IMAD.IADD R4, R4, 0x1, -R17 ;  /* 0x0000000104048824 */ /* 0x000fe200078e0a11 */
[----:B------:R-:W-:Y:S02]  /*03f0*/  ISETP.NE.AND P0, PT, R6, RZ, PT ;  /* 0x000000ff0600720c */ /* 0x000fe40003f05270 */
[----:B------:R-:W-:Y:S01]  /*0400*/  SGXT.U32 R15, R15, 0x6 ;  /* 0x000000060f0f781a */ /* 0x000fe20000000000 */
[----:B------:R-:W-:Y:S01]  /*0410*/  @!P1 IMAD.MOV R4, RZ, RZ, -R4 ;  /* 0x000000ffff049224 */ /* 0x000fe200078e0a04 */
[----:B------:R-:W-:Y:S02]  /*0420*/  LOP3.LUT R6, R13, R6, RZ, 0x3c, !PT ;  /* 0x000000060d067212 */ /* 0x000fe400078e3cff */
[----:B------:R-:W-:Y:S02]  /*0430*/  SHF.R.U32.HI R16, RZ, 0x5, R2 ;  /* 0x00000005ff107819 */ /* 0x000fe40000011602 */
[----:B------:R-:W-:Y:S01]  /*0440*/  SEL R11, R7, R4, !P0 ;  /* 0x00000004070b7207 */ /* 0x000fe20004000000 */
[----:B------:R-:W-:Y:S01]  /*0450*/  IMAD.MOV.U32 R4, RZ, RZ, R8 ;  /* 0x000000ffff047224 */ /* 0x000fe200078e0008 */
[----:B------:R-:W-:Y:S01]  /*0460*/  ISETP.GE.AND P3, PT, R6, RZ, PT ;  /* 0x000000ff0600720c */ /* 0x000fe20003f66270 */
[----:B--2---:R-:W-:-:S02]  /*0470*/  IMAD.MOV R12, RZ, RZ, -R5 ;  /* 0x000000ffff0c7224 */ /* 0x004fc400078e0a05 */
[----:B------:R-:W-:Y:S02]  /*0480*/  IMAD.IADD R8, R0, 0x1, R11 ;  /* 0x0000000100087824 */ /* 0x000fe400078e020b */
[----:B------:R-:W-:-:S04]  /*0490*/  IMAD.HI.U32 R3, R3, R4, RZ ;  /* 0x0000000403037227 */ /* 0x000fc800078e00ff */
[----:B------:R-:W-:Y:S02]  /*04a0*/  IMAD.SHL.U32 R8, R8, 0x40, RZ ;  /* 0x0000004008087824 */ /* 0x000fe400078e00ff */
[----:B------:R-:W-:Y:S02]  /*04b0*/  IMAD R0, R3, R10, R4 ;  /* 0x0000000a03007224 */ /* 0x000fe400078e0204 */
[----:B------:R-:W-:Y:S01]  /*04c0*/  IMAD R11, R12, R19, RZ ;  /* 0x000000130c0b7224 */ /* 0x000fe200078e02ff */
[----:B------:R-:W-:Y:S01]  /*04d0*/  LOP3.LUT R14, R8, R15, RZ, 0xfc, !PT ;  /* 0x0000000f080e7212 */ /* 0x000fe200078efcff */
[----:B------:R-:W-:Y:S01]  /*04e0*/  IMAD.MOV.U32 R4, RZ, RZ, RZ ;  /* 0x000000ffff047224 */ /* 0x000fe200078e00ff */
[----:B------:R-:W-:Y:S02]  /*04f0*/  ISETP.GT.U32.AND P2, PT, R17, R0, PT ;  /* 0x000000001100720c */ /* 0x000fe40003f44070 */
[----:B------:R-:W-:Y:S01]  /*0500*/  IABS R10, R14 ;  /* 0x0000000e000a7213 */ /* 0x000fe20000000000 */
[----:B------:R-:W-:-:S04]  /*0510*/  IMAD.HI.U32 R4, R5, R11, R4 ;  /* 0x0000000b05047227 */ /* 0x000fc800078e0004 */
[----:B------:R-:W-:Y:S02]  /*0520*/  IMAD.MOV.U32 R5, RZ, RZ, R10 ;  /* 0x000000ffff057224 */ /* 0x000fe400078e000a */
[----:B------:R-:W2:Y:S02]  /*0530*/  LDC.64 R10, c[0x0][0x220] ;  /* 0x00008800ff0a7b82 */ /* 0x000ea40000000a00 */
[----:B------:R-:W-:-:S04]  /*0540*/  IMAD.HI.U32 R4, R4, R5, RZ ;  /* 0x0000000504047227 */ /* 0x000fc800078e00ff */
[----:B------:R-:W-:Y:S02]  /*0550*/  @!P2 IMAD.IADD R0, R0, 0x1, -R17 ;  /* 0x000000010000a824 */ /* 0x000fe400078e0a11 */
[----:B------:R-:W-:Y:S02]  /*0560*/  IMAD.MOV R4, RZ, RZ, -R4 ;  /* 0x000000ffff047224 */ /* 0x000fe400078e0a04 */
[----:B------:R-:W-:Y:S01]  /*0570*/  @!P2 VIADD R3, R3, 0x1 ;  /* 0x000000010303a836 */ /* 0x000fe20000000000 */
[----:B------:R-:W-:Y:S01]  /*0580*/  ISETP.GE.U32.AND P1, PT, R0, R17, PT ;  /* 0x000000110000720c */ /* 0x000fe20003f26070 */
[----:B------:R-:W-:Y:S01]  /*0590*/  IMAD R0, R19, R4, R5 ;  /* 0x0000000413007224 */ /* 0x000fe200078e0205 */
[----:B------:R-:W-:Y:S01]  /*05a0*/  ISETP.GE.AND P2, PT, R14, RZ, PT ;  /* 0x000000ff0e00720c */ /* 0x000fe20003f46270 */
[----:B------:R-:W-:-:S03]  /*05b0*/  IMAD.SHL.U32 R17, R2, 0x8, RZ ;  /* 0x0000000802117824 */ /* 0x000fc600078e00ff */
[----:B------:R-:W-:-:S07]  /*05c0*/  ISETP.GT.U32.AND P4, PT, R19, R0, PT ;  /* 0x000000001300720c */ /* 0x000fce0003f84070 */
[----:B------:R-:W-:-:S04]  /*05d0*/  @P1 VIADD R3, R3, 0x1 ;  /* 0x0000000103031836 */ /* 0x000fc80000000000 */
[----:B------:R-:W-:Y:S02]  /*05e0*/  @!P3 IMAD.MOV R3, RZ, RZ, -R3 ;  /* 0x000000ffff03b224 */ /* 0x000fe400078e0a03 */
[----:B------:R-:W-:-:S03]  /*05f0*/  @!P4 IMAD.IADD R0, R0, 0x1, -R19 ;  /* 0x000000010000c824 */ /* 0x000fc600078e0a13 */
[----:B------:R-:W-:Y:S02]  /*0600*/  SEL R4, R7, R3, !P0 ;  /* 0x0000000307047207 */ /* 0x000fe40004000000 */
[----:B------:R-:W-:Y:S01]  /*0610*/  ISETP.GT.U32.AND P1, PT, R19, R0, PT ;  /* 0x000000001300720c */ /* 0x000fe20003f24070 */
[----:B------:R-:W3:Y:S01]  /*0620*/  LDC.64 R6, c[0x0][0x218] ;  /* 0x00008600ff067b82 */ /* 0x000ee20000000a00 */
[----:B------:R-:W-:Y:S01]  /*0630*/  SHF.R.S32.HI R5, RZ, 0x19, R4 ;  /* 0x00000019ff057819 */ /* 0x000fe20000011404 */
[----:B------:R-:W-:Y:S01]  /*0640*/  IMAD.SHL.U32 R4, R4, 0x40, RZ ;  /* 0x0000004004047824 */ /* 0x000fe200078e00ff */
[----:B------:R-:W-:Y:S02]  /*0650*/  SHF.R.U32.HI R3, RZ, 0x1, R2 ;  /* 0x00000001ff037819 */ /* 0x000fe40000011602 */
[----:B------:R-:W-:Y:S02]  /*0660*/  SGXT R5, R5, 0x1 ;  /* 0x000000010505781a */ /* 0x000fe40000000200 */
[----:B------:R-:W-:-:S02]  /*0670*/  LOP3.LUT R12, R4, R3, RZ, 0xfc, !PT ;  /* 0x00000003040c7212 */ /* 0x000fc400078efcff */
[----:B------:R-:W-:Y:S02]  /*0680*/  ISETP.NE.AND P0, PT, R9, RZ, PT ;  /* 0x000000ff0900720c */ /* 0x000fe40003f05270 */
[----:B------:R-:W-:Y:S01]  /*0690*/  LEA.HI R5, R5, R12, RZ, 0x6 ;  /* 0x0000000c05057211 */ /* 0x000fe200078f30ff */
[----:B------:R-:W-:-:S03]  /*06a0*/  @!P1 IMAD.IADD R0, R0, 0x1, -R19 ;  /* 0x0000000100009824 */ /* 0x000fc600078e0a13 */
[----:B------:R-:W-:Y:S01]  /*06b0*/  LOP3.LUT R5, R5, 0x3fffc0, RZ, 0xc0, !PT ;  /* 0x003fffc005057812 */ /* 0x000fe200078ec0ff */
[----:B------:R-:W-:Y:S01]  /*06c0*/  IMAD.MOV.U32 R3, RZ, RZ, R0 ;  /* 0x000000ffff037224 */ /* 0x000fe200078e0000 */
[----:B------:R-:W-:Y:S02]  /*06d0*/  LOP3.LUT R0, R17, 0x8, RZ, 0xc0, !PT ;  /* 0x0000000811007812 */ /* 0x000fe400078ec0ff */
[----:B------:R-:W-:Y:S01]  /*06e0*/  IADD3 R5, R12, -R5, RZ ;  /* 0x800000050c057210 */ /* 0x000fe20007ffe0ff */
[----:B------:R-:W-:Y:S01]  /*06f0*/  @!P2 IMAD.MOV R3, RZ, RZ, -R3 ;  /* 0x000000ffff03a224 */ /* 0x000fe200078e0a03 */
[----:B------:R-:W-:Y:S02]  /*0700*/  LOP3.LUT R12, R17, 0x8, R2, 0x48, !PT ;  /* 0x00000008110c7812 */ /* 0x000fe400078e4802 */
[----:B------:R-:W-:Y:S01]  /*0710*/  @!P0 LOP3.LUT R3, RZ, R9, RZ, 0x33, !PT ;  /* 0x00000009ff038212 */ /* 0x000fe200078e33ff */
[----:B------:R-:W-:Y:S02]  /*0720*/  IMAD R5, R5, 0xc00, R0 ;  /* 0x00000c0005057824 */ /* 0x000fe400078e0200 */
[----:B------:R-:W-:-:S02]  /*0730*/  IMAD R12, R15, 0x10, R12 ;  /* 0x000000100f0c7824 */ /* 0x000fc400078e020c */
[----:B------:R-:W-:Y:S01]  /*0740*/  IMAD R3, R3, 0xc00, R0 ;  /* 0x00000c0003037824 */ /* 0x000fe200078e0200 */
[----:B------:R-:W-:Y:S01]  /*0750*/  SHF.R.U32.HI R0, RZ, 0x3, R2 ;  /* 0x00000003ff007819 */ /* 0x000fe20000011602 */
[----:B--2---:R-:W-:Y:S01]  /*0760*/  IMAD.WIDE R10, R5, 0x2, R10 ;  /* 0x00000002050a7825 */ /* 0x004fe200078e020a */
[----:B------:R-:W-:-:S03]  /*0770*/  LEA R5, R12, UR8, 0x1 ;  /* 0x000000080c057c11 */ /* 0x000fc6000f8e08ff */
[----:B---3--:R-:W-:Y:S01]  /*0780*/  IMAD.WIDE R6, R3, 0x2, R6 ;  /* 0x0000000203067825 */ /* 0x008fe200078e0206 */
[----:B------:R-:W-:Y:S02]  /*0790*/  SGXT.U32 R3, R0, 0x4 ;  /* 0x000000040003781a */ /* 0x000fe40000000000 */
[----:B------:R-:W-:Y:S02]  /*07a0*/  IADD3 R14, P0, R10, 0x20, RZ ;  /* 0x000000200a0e7810 */ /* 0x000fe40007f1e0ff */
[----:B------:R-:W-:Y:S01]  /*07b0*/  @!PT LDS RZ, [RZ] ;  /* 0x00000000fffff984 */ /* 0x000fe20000000800 */
[----:B------:R-:W-:Y:S01]  /*07c0*/  @!PT LDS RZ, [RZ] ;  /* 0x00000000fffff984 */ /* 0x000fe20000000800 */
[----:B------:R-:W-:Y:S01]  /*07d0*/  @!PT LDS RZ, [RZ] ;  /* 0x00000000fffff984 */ /* 0x000fe20000000800 */
[----:B------:R-:W-:Y:S01]  /*07e0*/  LDGSTS.E.BYPASS.128 [R5], desc[UR10][R6.64] ;  /* 0x0000000006057fae */ /* 0x000fe2000b901c4a */
[----:B------:R-:W-:Y:S02]  /*07f0*/  IADD3 R12, P1, R6, 0x20, RZ ;  /* 0x00000020060c7810 */ /* 0x000fe40007f3e0ff */
[----:B------:R-:W-:Y:S01]  /*0800*/  LOP3.LUT R0, R8, R3, RZ, 0xfc, !PT ;  /* 0x0000000308007212 */ /* 0x000fe200078efcff */
[----:B------:R-:W0:Y:S01]  /*0810*/  LDGDEPBAR ;  /* 0x00000000000079af */ /* 0x000e220000000000 */
[----:B------:R-:W-:-:S02]  /*0820*/  IMAD.X R15, RZ, RZ, R11, P0 ;  /* 0x000000ffff0f7224 */ /* 0x000fc400000e060b */
[----:B------:R-:W-:Y:S01]  /*0830*/  IMAD.X R13, RZ, RZ, R7, P1 ;  /* 0x000000ffff0d7224 */ /* 0x000fe200008e0607 */
[----:B------:R2:W-:Y:S01]  /*0840*/  LDGSTS.E.BYPASS.128 [R5+0x1000], desc[UR10][R10.64] ;  /* 0x010000000a057fae */ /* 0x0005e2000b901c4a */
[----:B------:R-:W-:Y:S02]  /*0850*/  IMAD.MOV.U32 R8, RZ, RZ, RZ ;  /* 0x000000ffff087224 */ /* 0x000fe400078e00ff */
[----:B------:R-:W-:Y:S01]  /*0860*/  IMAD.MOV.U32 R3, RZ, RZ, RZ ;  /* 0x000000ffff037224 */ /* 0x000fe200078e00ff */
[----:B------:R-:W0:Y:S01]  /*0870*/  LDGDEPBAR ;  /* 0x00000000000079af */ /* 0x000e220000000000 */
[----:B--2---:R-:W-:-:S07]  /*0880*/  LOP3.LUT R10, R16, 0x7fffffc, RZ, 0xc0, !PT ;  /* 0x07fffffc100a7812 */ /* 0x004fce00078ec0ff */
.L_x_0:
[----:B--2---:R-:W2:Y:S01]  /*0890*/  SHFL.IDX PT, R6, R10, RZ, 0x1f ;  /* 0x00001fff0a067589 */ /* 0x004ea200000e0000 */
[----:B------:R-:W-:Y:S01]  /*08a0*/  UIADD3 UR9, UR9, 0x1, URZ ;  /* 0x0000000109097890 */ /* 0x000fe2000fffe03f */
[----:B------:R-:W-:-:S04]  /*08b0*/  DEPBAR.LE SB0, 0x0 ;  /* 0x000080000000791a */ /* 0x000fc80000000000 */
[----:B------:R-:W-:Y:S01]  /*08c0*/  UISETP.GE.AND UP0, UPT, UR9, 0x2, UPT ;  /* 0x000000020900788c */ /* 0x000fe2000bf06270 */
[----:B------:R-:W-:Y:S01]  /*08d0*/  BAR.SYNC.DEFER_BLOCKING 0x0 ;  /* 0x0000000000007b1d */ /* 0x000fe20000010000 */
[----:B------:R-:W-:Y:S01]  /*08e0*/  VIADD R8, R8, 0x1 ;  /* 0x0000000108087836 */ /* 0x000fe20000000000 */
[C---:B------:R-:W-:Y:S01]  /*08f0*/  ISETP.GE.U32.AND P0, PT, R3.reuse, 0xbf0, PT ;  /* 0x00000bf00300780c */ /* 0x040fe20003f06070 */
[----:B------:R-:W-:Y:S01]  /*0900*/  USEL UR9, UR9, URZ, !UP0 ;  /* 0x0000003f09097287 */ /* 0x000fe2000c000000 */
[----:B------:R-:W-:Y:S02]  /*0910*/  IMAD.MOV.U32 R7, RZ, RZ, R13 ;  /* 0x000000ffff077224 */ /* 0x000fe400078e000d */
[----:B------:R-:W-:Y:S01]  /*0920*/  ISETP.GE.AND P1, PT, R8, 0x2, PT ;  /* 0x000000020800780c */ /* 0x000fe20003f26270 */
[----:B------:R-:W-:-:S03]  /*0930*/  VIADD R3, R3, 0x10 ;  /* 0x0000001003037836 */ /* 0x000fc60000000000 */
[----:B------:R-:W-:-:S05]  /*0940*/  SEL R8, R8, RZ, !P1 ;  /* 0x000000ff08087207 */ /* 0x000fca0004800000 */
[----:B------:R-:W-:Y:S01]  /*0950*/  IMAD R11, R8, 0x800, R5 ;  /* 0x00000800080b7824 */ /* 0x000fe200078e0205 */
[----:B--2---:R-:W-:Y:S01]  /*0960*/  R2UR UR4, R6 ;  /* 0x00000000060472ca */ /* 0x004fe200000e0000 */
[----:B------:R-:W-:Y:S01]  /*0970*/  IMAD.MOV.U32 R6, RZ, RZ, R12 ;  /* 0x000000ffff067224 */ /* 0x000fe200078e000c */
[----:B------:R-:W-:Y:S01]  /*0980*/  IADD3 R12, P2, R12, 0x20, RZ ;  /* 0x000000200c0c7810 */ /* 0x000fe20007f5e0ff */
[----:B------:R-:W-:-:S04]  /*0990*/  WARPGROUP.ARRIVE ;  /* 0x00000000000079c5 */ /* 0x000fc80000000000 */
[----:B------:R-:W-:-:S06]  /*09a0*/  IMAD.X R13, RZ, RZ, R13, P2 ;  /* 0x000000ffff0d7224 */ /* 0x000fcc00010e060d */
[----:B------:R-:W-:Y:S02]  /*09b0*/  USHF.L.U32 UR5, UR4, 0x5, URZ ;  /* 0x0000000504057899 */ /* 0x000fe4000800063f */
[----:B------:R-:W-:Y:S02]  /*09c0*/  ULEA UR4, UR9, UR8, 0xb ;  /* 0x0000000809047291 */ /* 0x000fe4000f8e583f */
[----:B------:R-:W-:Y:S02]  /*09d0*/  ULOP3.LUT UR5, UR5, 0x60, URZ, 0xc0, !UPT ;  /* 0x0000006005057892 */ /* 0x000fe4000f8ec03f */
[----:B------:R-:W-:Y:S02]  /*09e0*/  USHF.R.U32.HI UR6, URZ, 0x4, UR4 ;  /* 0x000000043f067899 */ /* 0x000fe40008011604 */
[----:B------:R-:W-:Y:S02]  /*09f0*/  UIADD3 UR4, UR4, 0x1000, URZ ;  /* 0x0000100004047890 */ /* 0x000fe4000fffe03f */
[----:B------:R-:W-:-:S02]  /*0a00*/  ULOP3.LUT UR6, UR6, 0x3fff, URZ, 0xc0, !UPT ;  /* 0x00003fff06067892 */ /* 0x000fc4000f8ec03f */
[----:B------:R-:W-:Y:S02]  /*0a10*/  USHF.R.U32.HI UR4, URZ, 0x4, UR4 ;  /* 0x000000043f047899 */ /* 0x000fe40008011604 */
[----:B------:R-:W-:Y:S02]  /*0a20*/  UIADD3 UR5, UP0, UR5, UR6, URZ ;  /* 0x0000000605057290 */ /* 0x000fe4000ff1e03f */
[----:B------:R-:W-:Y:S02]  /*0a30*/  ULOP3.LUT UR4, UR4, 0x3fff, URZ, 0xc0, !UPT ;  /* 0x00003fff04047892 */ /* 0x000fe4000f8ec03f */
[----:B------:R-:W-:Y:S02]  /*0a40*/  UIADD3.X UR7, URZ, URZ, URZ, UP0, !UPT ;  /* 0x0000003f3f077290 */ /* 0x000fe400087fe43f */
[----:B------:R-:W-:Y:S02]  /*0a50*/  ULOP3.LUT UR6, UR4, 0x800000, URZ, 0xfc, !UPT ;  /* 0x0080000004067892 */ /* 0x000fe4000f8efc3f */
[----:B------:R-:W-:-:S02]  /*0a60*/  ULOP3.LUT UR4, UR5, 0x800000, URZ, 0xfc, !UPT ;  /* 0x0080000005047892 */ /* 0x000fc4000f8efc3f */
[----:B------:R-:W-:-:S03]  /*0a70*/  ULOP3.LUT UR5, UR7, 0xc0000010, URZ, 0xfc, !UPT ;  /* 0xc000001007057892 */ /* 0x000fc6000f8efc3f */
[----:B------:R-:W-:-:S06]  /*0a80*/  UMOV UR7, 0xc0000010 ;  /* 0xc000001000077882 */ /* 0x000fcc0000000000 */
[----:B------:R-:W-:Y:S03]  /*0a90*/  HGMMA.64x64x16.F32.BF16 R24, gdesc[UR4], R24, gsb0 ;  /* 0x00e00000041879f0 */ /* 0x000fe60008001818 */
[----:B------:R-:W-:Y:S02]  /*0aa0*/  WARPGROUP.DEPBAR.LE gsb0, 0x1 ;  /* 0x00008000000079c5 */ /* 0x000fe40000010100 */
[----:B------:R-:W-:Y:S06]  /*0ab0*/  BAR.SYNC.DEFER_BLOCKING 0x0 ;  /* 0x0000000000007b1d */ /* 0x000fec0000010000 */
[----:B------:R-:W-:Y:S01]  /*0ac0*/  @!PT LDS RZ, [RZ] ;  /* 0x00000000fffff984 */ /* 0x000fe20000000800 */
[----:B------:R-:W-:Y:S01]  /*0ad0*/  @!PT LDS RZ, [RZ] ;  /* 0x00000000fffff984 */ /* 0x000fe20000000800 */
[----:B------:R-:W-:Y:S01]  /*0ae0*/  @!PT LDS RZ, [RZ] ;  /* 0x00000000fffff984 */ /* 0x000fe20000000800 */
[----:B------:R2:W-:Y:S04]  /*0af0*/  LDGSTS.E.BYPASS.128 [R11], desc[UR10][R6.64], !P0 ;  /* 0x00000000060b7fae */ /* 0x0005e8000c101c4a */
[----:B------:R-:W0:Y:S01]  /*0b00*/  LDGDEPBAR ;  /* 0x00000000000079af */ /* 0x000e220000000000 */
[----:B--2---:R-:W-:Y:S01]  /*0b10*/  IMAD.MOV.U32 R6, RZ, RZ, R14 ;  /* 0x000000ffff067224 */ /* 0x004fe200078e000e */
[----:B------:R-:W-:Y:S01]  /*0b20*/  IADD3 R14, P1, R14, 0x20, RZ ;  /* 0x000000200e0e7810 */ /* 0x000fe20007f3e0ff */
[----:B------:R-:W-:-:S04]  /*0b30*/  IMAD.MOV.U32 R7, RZ, RZ, R15 ;  /* 0x000000ffff077224 */ /* 0x000fc800078e000f */
[----:B------:R-:W-:Y:S01]  /*0b40*/  IMAD.X R15, RZ, RZ, R15, P1 ;  /* 0x000000ffff0f7224 */ /* 0x000fe200008e060f */
[----:B------:R2:W-:Y:S04]  /*0b50*/  LDGSTS.E.BYPASS.128 [R11+0x1000], desc[UR10][R6.64], !P0 ;  /* 0x01000000060b7fae */ /* 0x0005e8000c101c4a */
[----:B------:R-:W0:Y:S01]  /*0b60*/  LDGDEPBAR ;  /* 0x00000000000079af */ /* 0x000e220000000000 */
[----:B------:R-:W-:Y:S05]  /*0b70*/  @!P0 BRA `(.L_x_0) ;  /* 0xfffffffc00448947 */ /* 0x000fea000383ffff */
[----:B------:R-:W-:Y:S02]  /*0b80*/  WARPGROUP.DEPBAR.LE gsb0, 0x0 ;  /* 0x00008000000079c5 */ /* 0x000fe40000010000 */
[----:B------:R-:W-:Y:S01]  /*0b90*/  LOP3.LUT R16, R16, 0x3, RZ, 0xc0, !PT ;  /* 0x0000000310107812 */ /* 0x000fe200078ec0ff */
[----:B------:R-:W-:-:S04]  /*0ba0*/  DEPBAR.LE SB0, 0x0 ;  /* 0x000080000000791a */ /* 0x000fc80000000000 */
[----:B------:R-:W-:Y:S01]  /*0bb0*/  SHF.R.U32.HI R3, RZ, 0x2, R2 ;  /* 0x00000002ff037819 */ /* 0x000fe20000011602 */
[----:B------:R-:W-:Y:S01]  /*0bc0*/  IMAD.SHL.U32 R5, R2, 0x2, RZ ;  /* 0x0000000202057824 */ /* 0x000fe200078e00ff */
[----:B--2---:R-:W2:Y:S01]  /*0bd0*/  LDC.64 R10, c[0x0][0x210] ;  /* 0x00008400ff0a7b82 */ /* 0x004ea20000000a00 */
[----:B------:R-:W-:Y:S01]  /*0be0*/  IMAD.SHL.U32 R6, R16, 0x10, RZ ;  /* 0x0000001010067824 */ /* 0x000fe200078e00ff */
[----:B------:R-:W-:Y:S02]  /*0bf0*/  SGXT.U32 R3, R3, 0x3 ;  /* 0x000000030303781a */ /* 0x000fe40000000000 */
[----:B------:R-:W-:Y:S02]  /*0c00*/  LOP3.LUT R5, R5, 0x6, RZ, 0xc0, !PT ;  /* 0x0000000605057812 */ /* 0x000fe400078ec0ff */
[----:B------:R-:W-:Y:S02]  /*0c10*/  LOP3.LUT R6, R6, R3, RZ, 0xfc, !PT ;  /* 0x0000000306067212 */ /* 0x000fe400078efcff */
[----:B------:R-:W-:-:S03]  /*0c20*/  LOP3.LUT R3, R4, 0x38, R17, 0xf8, !PT ;  /* 0x0000003804037812 */ /* 0x000fc600078ef811 */
[----:B------:R-:W-:Y:S01]  /*0c30*/  IMAD R5, R6, 0x48, R5 ;  /* 0x0000004806057824 */ /* 0x000fe200078e0205 */
[----:B------:R-:W-:Y:S02]  /*0c40*/  ISETP.GE.AND P0, PT, R3, 0x40, PT ;  /* 0x000000400300780c */ /* 0x000fe40003f06270 */
[----:B------:R-:W-:Y:S02]  /*0c50*/  CS2R R6, SRZ ;  /* 0x0000000000067805 */ /* 0x000fe4000001ff00 */
[----:B------:R-:W-:Y:S01]  /*0c60*/  LEA R8, R5, UR8, 0x2 ;  /* 0x0000000805087c11 */ /* 0x000fe2000f8e10ff */
[----:B------:R-:W-:Y:S01]  /*0c70*/  BAR.SYNC.DEFER_BLOCKING 0x0 ;  /* 0x0000000000007b1d */ /* 0x000fe20000010000 */
[----:B------:R-:W-:Y:S02]  /*0c80*/  ISETP.LT.AND P1, PT, R0, R9, !P0 ;  /* 0x000000090000720c */ /* 0x000fe40004721270 */
[----:B------:R-:W-:Y:S01]  /*0c90*/  CS2R R4, SRZ ;  /* 0x0000000000047805 */ /* 0x000fe2000001ff00 */
[----:B--2---:R-:W-:-:S02]  /*0ca0*/  IMAD.WIDE R18, R3, 0x2, R10 ;  /* 0x0000000203127825 */ /* 0x004fc400078e020a */
[----:B------:R-:W-:Y:S04]  /*0cb0*/  STS.64 [R8], R24 ;  /* 0x0000001808007388 */ /* 0x000fe80000000a00 */
[----:B------:R-:W-:Y:S04]  /*0cc0*/  STS.64 [R8+0x900], R26 ;  /* 0x0009001a08007388 */ /* 0x000fe80000000a00 */
[----:B------:R2:W-:Y:S04]  /*0cd0*/  STS.64 [R8+0x20], R28 ;  /* 0x0000201c08007388 */ /* 0x0005e80000000a00 */
[----:B------:R-:W-:Y:S04]  /*0ce0*/  STS.64 [R8+0x920], R30 ;  /* 0x0009201e08007388 */ /* 0x000fe80000000a00 */
[----:B------:R-:W-:Y:S04]  /*0cf0*/  STS.64 [R8+0x40], R32 ;  /* 0x0000402008007388 */ /* 0x000fe80000000a00 */
[----:B------:R-:W-:Y:S04]  /*0d00*/  STS.64 [R8+0x940], R34 ;  /* 0x0009402208007388 */ /* 0x000fe80000000a00 */
[----:B------:R-:W-:Y:S04]  /*0d10*/  STS.64 [R8+0x60], R36 ;  /* 0x0000602408007388 */ /* 0x000fe80000000a00 */
[----:B------:R-:W-:Y:S04]  /*0d20*/  STS.64 [R8+0x960], R38 ;  /* 0x0009602608007388 */ /* 0x000fe80000000a00 */
[----:B------:R3:W-:Y:S04]  /*0d30*/  STS.64 [R8+0x80], R40 ;  /* 0x0000802808007388 */ /* 0x0007e80000000a00 */
[----:B------:R-:W-:Y:S04]  /*0d40*/  STS.64 [R8+0x980], R42 ;  /* 0x0009802a08007388 */ /* 0x000fe80000000a00 */
[----:B------:R-:W-:Y:S04]  /*0d50*/  STS.64 [R8+0xa0], R44 ;  /* 0x0000a02c08007388 */ /* 0x000fe80000000a00 */
[----:B------:R-:W-:Y:S04]  /*0d60*/  STS.64 [R8+0x9a0], R46 ;  /* 0x0009a02e08007388 */ /* 0x000fe80000000a00 */
[----:B------:R-:W-:Y:S04]  /*0d70*/  STS.64 [R8+0xc0], R48 ;  /* 0x0000c03008007388 */ /* 0x000fe80000000a00 */
[----:B------:R-:W-:Y:S04]  /*0d80*/  STS.64 [R8+0x9c0], R50 ;  /* 0x0009c03208007388 */ /* 0x000fe80000000a00 */
[----:B------:R-:W-:Y:S04]  /*0d90*/  STS.64 [R8+0xe0], R52 ;  /* 0x0000e03408007388 */ /* 0x000fe80000000a00 */
[----:B------:R4:W-:Y:S01]  /*0da0*/  STS.64 [R8+0x9e0], R54 ;  /* 0x0009e03608007388 */ /* 0x0009e20000000a00 */
[----:B------:R-:W-:Y:S01]  /*0db0*/  BAR.SYNC.DEFER_BLOCKING 0x0 ;  /* 0x0000000000007b1d */ /* 0x000fe20000010000 */
[----:B--2---:R-:W-:-:S04]  /*0dc0*/  LOP3.LUT R28, R0, 0x10, RZ, 0xfc, !PT ;  /* 0x00000010001c7812 */ /* 0x004fc800078efcff */
[----:B------:R-:W-:Y:S01]  /*0dd0*/  ISETP.LT.AND P2, PT, R28, R9, !P0 ;  /* 0x000000091c00720c */ /* 0x000fe20004741270 */
[----:B------:R-:W2:Y:S01]  /*0de0*/  @P1 LDG.E.EL.128 R4, desc[UR10][R18.64] ;  /* 0x0000000a12041981 */ /* 0x000ea2000c2e1d00 */
[----:B------:R-:W-:Y:S02]  /*0df0*/  CS2R R20, SRZ ;  /* 0x0000000000147805 */ /* 0x000fe4000001ff00 */
[----:B------:R-:W-:Y:S02]  /*0e00*/  CS2R R22, SRZ ;  /* 0x0000000000167805 */ /* 0x000fe4000001ff00 */
[----:B---3--:R-:W-:-:S04]  /*0e10*/  LOP3.LUT R40, R0, 0x20, RZ, 0xfc, !PT ;  /* 0x0000002000287812 */ /* 0x008fc800078efcff */
[----:B------:R-:W-:-:S03]  /*0e20*/  ISETP.LT.AND P3, PT, R40, R9, !P0 ;  /* 0x000000092800720c */ /* 0x000fc60004761270 */
[----:B------:R-:W3:Y:S01]  /*0e30*/  @P2 LDG.E.EL.128 R20, desc[UR10][R18.64] ;  /* 0x0000000a12142981 */ /* 0x000ee2000c2e1d00 */
[----:B------:R-:W-:Y:S02]  /*0e40*/  CS2R R12, SRZ ;  /* 0x00000000000c7805 */ /* 0x000fe4000001ff00 */
[----:B------:R-:W-:Y:S02]  /*0e50*/  CS2R R14, SRZ ;  /* 0x00000000000e7805 */ /* 0x000fe4000001ff00 */
[----:B------:R-:W-:-:S04]  /*0e60*/  LOP3.LUT R30, R0, 0x30, RZ, 0xfc, !PT ;  /* 0x00000030001e7812 */ /* 0x000fc800078efcff */
[----:B------:R-:W-:Y:S01]  /*0e70*/  ISETP.LT.AND P0, PT, R30, R9, !P0 ;  /* 0x000000091e00720c */ /* 0x000fe20004701270 */
[----:B------:R-:W5:Y:S01]  /*0e80*/  @P3 LDG.E.EL.128 R12, desc[UR10][R18.64] ;  /* 0x0000000a120c3981 */ /* 0x000f62000c2e1d00 */
[----:B----4-:R-:W-:Y:S02]  /*0e90*/  CS2R R8, SRZ ;  /* 0x0000000000087805 */ /* 0x010fe4000001ff00 */
[----:B------:R-:W-:-:S09]  /*0ea0*/  CS2R R10, SRZ ;  /* 0x00000000000a7805 */ /* 0x000fd2000001ff00 */
[----:B------:R4:W5:Y:S01]  /*0eb0*/  @P0 LDG.E.EL.128 R8, desc[UR10][R18.64] ;  /* 0x0000000a12080981 */ /* 0x000962000c2e1d00 */
[----:B------:R-:W-:Y:S01]  /*0ec0*/  SHF.R.U32.HI R2, RZ, 0x3, R2 ;  /* 0x00000003ff027819 */ /* 0x000fe20000011602 */
[----:B------:R-:W-:Y:S01]  /*0ed0*/  IMAD.SHL.U32 R25, R16, 0x4, RZ ;  /* 0x0000000410197824 */ /* 0x000fe200078e00ff */
[----:B------:R-:W-:Y:S01]  /*0ee0*/  LOP3.LUT R17, R17, 0x38, RZ, 0xc0, !PT ;  /* 0x0000003811117812 */ /* 0x000fe200078ec0ff */
[----:B------:R-:W-:Y:S01]  /*0ef0*/  IMAD R0, R0, 0x40, R3 ;  /* 0x0000004000007824 */ /* 0x000fe200078e0203 */
[----:B------:R-:W-:Y:S02]  /*0f00*/  SGXT.U32 R2, R2, 0x2 ;  /* 0x000000020202781a */ /* 0x000fe40000000000 */
[----:B------:R-:W-:Y:S02]  /*0f10*/  LEA R40, R40, R3, 0x6 ;  /* 0x0000000328287211 */ /* 0x000fe400078e30ff */
[----:B------:R-:W-:-:S05]  /*0f20*/  LOP3.LUT R2, R25, R2, RZ, 0xfc, !PT ;  /* 0x0000000219027212 */ /* 0x000fca00078efcff */
[----:B------:R-:W-:-:S05]  /*0f30*/  IMAD R2, R2, 0x48, R17 ;  /* 0x0000004802027824 */ /* 0x000fca00078e0211 */
[----:B------:R-:W-:Y:S01]  /*0f40*/  LEA R41, R2, UR8, 0x2 ;  /* 0x0000000802297c11 */ /* 0x000fe2000f8e10ff */
[--C-:B------:R-:W-:Y:S02]  /*0f50*/  IMAD R2, R28, 0x40, R3.reuse ;  /* 0x000000401c027824 */ /* 0x100fe400078e0203 */
[----:B------:R-:W-:Y:S02]  /*0f60*/  IMAD R3, R30, 0x40, R3 ;  /* 0x000000401e037824 */ /* 0x000fe400078e0203 */
[----:B------:R-:W2:Y:S04]  /*0f70*/  LDS.128 R32, [R41] ;  /* 0x0000000029207984 */ /* 0x000ea80000000c00 */
[----:B------:R-:W2:Y:S04]  /*0f80*/  LDS.128 R36, [R41+0x10] ;  /* 0x0000100029247984 */ /* 0x000ea80000000c00 */
[----:B------:R-:W2:Y:S04]  /*0f90*/  LDS.128 R24, [R41+0x1200] ;  /* 0x0012000029187984 */ /* 0x000ea80000000c00 */
[----:B----4-:R-:W4:Y:S04]  /*0fa0*/  LDS.128 R16, [R41+0x1210] ;  /* 0x0012100029107984 */ /* 0x010f280000000c00 */
[----:B------:R-:W2:Y:S02]  /*0fb0*/  LDS.128 R28, [R41+0x2400] ;  /* 0x00240000291c7984 */ /* 0x000ea40000000c00 */
[C---:B--2---:R-:W-:Y:S01]  /*0fc0*/  PRMT R42, R4.reuse, 0x7632, R42 ;  /* 0x00007632042a7816 */ /* 0x044fe2000000002a */
[----:B------:R-:W-:Y:S01]  /*0fd0*/  IMAD.U32 R43, R4, 0x10000, RZ ;  /* 0x00010000042b7824 */ /* 0x000fe200078e00ff */
[C---:B------:R-:W-:Y:S01]  /*0fe0*/  PRMT R4, R5.reuse, 0x7632, R4 ;  /* 0x0000763205047816 */ /* 0x040fe20000000004 */
[----:B------:R-:W-:Y:S01]  /*0ff0*/  IMAD.U32 R45, R5, 0x10000, RZ ;  /* 0x00010000052d7824 */ /* 0x000fe200078e00ff */
[C---:B------:R-:W-:Y:S01]  /*1000*/  PRMT R5, R6.reuse, 0x7632, R5 ;  /* 0x0000763206057816 */ /* 0x040fe20000000005 */
[----:B------:R-:W-:Y:S01]  /*1010*/  IMAD.U32 R47, R6, 0x10000, RZ ;  /* 0x00010000062f7824 */ /* 0x000fe200078e00ff */
[----:B------:R-:W-:Y:S01]  /*1020*/  PRMT R6, R7, 0x7632, R6 ;  /* 0x0000763207067816 */ /* 0x000fe20000000006 */
[----:B------:R-:W-:-:S02]  /*1030*/  IMAD.U32 R42, R42, 0x10000, RZ ;  /* 0x000100002a2a7824 */ /* 0x000fc400078e00ff */
[----:B-1----:R-:W-:Y:S01]  /*1040*/  FADD R32, R32, R43 ;  /* 0x0000002b20207221 */ /* 0x002fe20000000000 */
[----:B------:R-:W-:Y:S02]  /*1050*/  IMAD.U32 R7, R7, 0x10000, RZ ;  /* 0x0001000007077824 */ /* 0x000fe400078e00ff */
[----:B------:R-:W-:Y:S01]  /*1060*/  FADD R34, R34, R45 ;  /* 0x0000002d22227221 */ /* 0x000fe20000000000 */
[----:B------:R-:W-:Y:S02]  /*1070*/  IMAD.U32 R4, R4, 0x10000, RZ ;  /* 0x0001000004047824 */ /* 0x000fe400078e00ff */
[----:B------:R-:W-:Y:S01]  /*1080*/  FADD R33, R33, R42 ;  /* 0x0000002a21217221 */ /* 0x000fe20000000000 */
[----:B------:R-:W-:Y:S02]  /*1090*/  IMAD.U32 R6, R6, 0x10000, RZ ;  /* 0x0001000006067824 */ /* 0x000fe400078e00ff */
[----:B------:R-:W-:Y:S01]  /*10a0*/  FADD R38, R38, R7 ;  /* 0x0000000726267221 */ /* 0x000fe20000000000 */
[----:B------:R-:W-:-:S02]  /*10b0*/  IMAD.U32 R42, R5, 0x10000, RZ ;  /* 0x00010000052a7824 */ /* 0x000fc400078e00ff */
[----:B------:R-:W-:Y:S01]  /*10c0*/  FADD R35, R35, R4 ;  /* 0x0000000423237221 */ /* 0x000fe20000000000 */
[----:B------:R-:W-:Y:S01]  /*10d0*/  FADD R39, R39, R6 ;  /* 0x0000000627277221 */ /* 0x000fe20000000000 */
[C---:B---3--:R-:W-:Y:S01]  /*10e0*/  IMAD.U32 R43, R20.reuse, 0x10000, RZ ;  /* 0x00010000142b7824 */ /* 0x048fe200078e00ff */
[----:B------:R-:W1:Y:S01]  /*10f0*/  LDS.128 R4, [R41+0x2410] ;  /* 0x0024100029047984 */ /* 0x000e620000000c00 */
[--C-:B------:R-:W-:Y:S01]  /*1100*/  FADD R37, R37, R42.reuse ;  /* 0x0000002a25257221 */ /* 0x100fe20000000000 */
[----:B------:R-:W-:Y:S01]  /*1110*/  PRMT R42, R20, 0x7632, R42 ;  /* 0x00007632142a7816 */ /* 0x000fe2000000002a */
[C---:B------:R-:W-:Y:S01]  /*1120*/  IMAD.U32 R45, R21.reuse, 0x10000, RZ ;  /* 0x00010000152d7824 */ /* 0x040fe200078e00ff */
[----:B------:R-:W-:Y:S01]  /*1130*/  PRMT R20, R21, 0x7632, R20 ;  /* 0x0000763215147816 */ /* 0x000fe20000000014 */
[----:B------:R-:W-:Y:S01]  /*1140*/  FADD R36, R36, R47 ;  /* 0x0000002f24247221 */ /* 0x000fe20000000000 */
[----:B------:R-:W-:Y:S01]  /*1150*/  PRMT R21, R22, 0x7632, R21 ;  /* 0x0000763216157816 */ /* 0x000fe20000000015 */
[----:B------:R-:W-:Y:S01]  /*1160*/  FADD R43, R24, R43 ;  /* 0x0000002b182b7221 */ /* 0x000fe20000000000 */
[----:B------:R-:W-:Y:S01]  /*1170*/  IMAD.U32 R47, R22, 0x10000, RZ ;  /* 0x00010000162f7824 */ /* 0x000fe200078e00ff */
[----:B------:R-:W-:Y:S01]  /*1180*/  PRMT R46, R23, 0x7632, R46 ;  /* 0x00007632172e7816 */ /* 0x000fe2000000002e */
[----:B------:R-:W-:-:S02]  /*1190*/  IMAD.U32 R20, R20, 0x10000, RZ ;  /* 0x0001000014147824 */ /* 0x000fc400078e00ff */
[----:B------:R-:W-:Y:S02]  /*11a0*/  IMAD.U32 R24, R21, 0x10000, RZ ;  /* 0x0001000015187824 */ /* 0x000fe400078e00ff */
[----:B----4-:R-:W-:Y:S01]  /*11b0*/  FADD R16, R16, R47 ;  /* 0x0000002f10107221 */ /* 0x010fe20000000000 */
[----:B------:R-:W-:Y:S02]  /*11c0*/  IMAD.U32 R44, R42, 0x10000, RZ ;  /* 0x000100002a2c7824 */ /* 0x000fe400078e00ff */
[----:B------:R-:W-:Y:S01]  /*11d0*/  FADD R42, R26, R45 ;  /* 0x0000002d1a2a7221 */ /* 0x000fe20000000000 */
[----:B------:R-:W-:Y:S02]  /*11e0*/  IMAD.U32 R49, R23, 0x10000, RZ ;  /* 0x0001000017317824 */ /* 0x000fe400078e00ff */
[----:B------:R-:W-:Y:S01]  /*11f0*/  FADD R45, R27, R20 ;  /* 0x000000141b2d7221 */ /* 0x000fe20000000000 */
[----:B------:R-:W-:Y:S01]  /*1200*/  FADD R44, R25, R44 ;  /* 0x0000002c192c7221 */ /* 0x000fe20000000000 */
[----:B------:R-:W-:Y:S01]  /*1210*/  FADD R17, R17, R24 ;  /* 0x0000001811117221 */ /* 0x000fe20000000000 */
[----:B------:R-:W-:Y:S01]  /*1220*/  SHF.L.U32 R46, R46, 0x10, RZ ;  /* 0x000000102e2e7819 */ /* 0x000fe200000006ff */
[C---:B-----5:R-:W-:Y:S01]  /*1230*/  IMAD.U32 R47, R12.reuse, 0x10000, RZ ;  /* 0x000100000c2f7824 */ /* 0x060fe200078e00ff */
[----:B------:R-:W2:Y:S01]  /*1240*/  LDS.128 R20, [R41+0x3600] ;  /* 0x0036000029147984 */ /* 0x000ea20000000c00 */
[----:B------:R-:W-:Y:S01]  /*1250*/  PRMT R12, R12, 0x7632, R12 ;  /* 0x000076320c0c7816 */ /* 0x000fe2000000000c */
[----:B------:R-:W-:Y:S01]  /*1260*/  FADD R18, R18, R49 ;  /* 0x0000003112127221 */ /* 0x000fe20000000000 */
[--C-:B------:R-:W-:Y:S01]  /*1270*/  FADD R19, R19, R46.reuse ;  /* 0x0000002e13137221 */ /* 0x100fe20000000000 */
[----:B------:R3:W4:Y:S01]  /*1280*/  LDS.128 R24, [R41+0x3610] ;  /* 0x0036100029187984 */ /* 0x0007220000000c00 */
[----:B------:R-:W-:Y:S01]  /*1290*/  PRMT R46, R14, 0x7632, R46 ;  /* 0x000076320e2e7816 */ /* 0x000fe2000000002e */
[----:B------:R-:W-:Y:S01]  /*12a0*/  IMAD.U32 R48, R12, 0x10000, RZ ;  /* 0x000100000c307824 */ /* 0x000fe200078e00ff */
[----:B------:R-:W-:Y:S01]  /*12b0*/  PRMT R12, R15, 0x7632, R12 ;  /* 0x000076320f0c7816 */ /* 0x000fe2000000000c */
[C---:B------:R-:W-:Y:S01]  /*12c0*/  IMAD.U32 R49, R13.reuse, 0x10000, RZ ;  /* 0x000100000d317824 */ /* 0x040fe200078e00ff */
[----:B------:R-:W-:Y:S01]  /*12d0*/  PRMT R13, R13, 0x7632, R13 ;  /* 0x000076320d0d7816 */ /* 0x000fe2000000000d */
[----:B------:R-:W-:Y:S01]  /*12e0*/  FADD R29, R29, R48 ;  /* 0x000000301d1d7221 */ /* 0x000fe20000000000 */
[----:B------:R-:W-:-:S02]  /*12f0*/  IMAD.U32 R48, R46, 0x10000, RZ ;  /* 0x000100002e307824 */ /* 0x000fc400078e00ff */
[----:B------:R-:W-:Y:S01]  /*1300*/  FADD R28, R28, R47 ;  /* 0x0000002f1c1c7221 */ /* 0x000fe20000000000 */
[----:B---3--:R-:W-:Y:S02]  /*1310*/  IMAD.U32 R41, R14, 0x10000, RZ ;  /* 0x000100000e297824 */ /* 0x008fe400078e00ff */
[----:B------:R-:W-:Y:S01]  /*1320*/  FADD R30, R30, R49 ;  /* 0x000000311e1e7221 */ /* 0x000fe20000000000 */
[----:B------:R-:W-:Y:S02]  /*1330*/  IMAD.U32 R12, R12, 0x10000, RZ ;  /* 0x000100000c0c7824 */ /* 0x000fe400078e00ff */
[----:B------:R-:W-:Y:S02]  /*1340*/  IMAD.U32 R14, R13, 0x10000, RZ ;  /* 0x000100000d0e7824 */ /* 0x000fe400078e00ff */
[----:B-1----:R-:W-:Y:S01]  /*1350*/  FADD R47, R5, R48 ;  /* 0x00000030052f7221 */ /* 0x002fe20000000000 */
[----:B------:R-:W-:Y:S01]  /*1360*/  FADD R46, R4, R41 ;  /* 0x00000029042e7221 */ /* 0x000fe20000000000 */
[----:B------:R-:W-:Y:S01]  /*1370*/  FADD R48, R7, R12 ;  /* 0x0000000c07307221 */ /* 0x000fe20000000000 */
[C---:B------:R-:W-:Y:S01]  /*1380*/  PRMT R4, R8.reuse, 0x7632, R4 ;  /* 0x0000763208047816 */ /* 0x040fe20000000004 */
[----:B------:R-:W-:Y:S01]  /*1390*/  IMAD.U32 R7, R8, 0x10000, RZ ;  /* 0x0001000008077824 */ /* 0x000fe200078e00ff */
[C---:B------:R-:W-:Y:S01]  /*13a0*/  PRMT R5, R9.reuse, 0x7632, R5 ;  /* 0x0000763209057816 */ /* 0x040fe20000000005 */
[----:B------:R-:W-:-:S02]  /*13b0*/  IMAD.U32 R13, R9, 0x10000, RZ ;  /* 0x00010000090d7824 */ /* 0x000fc400078e00ff */
[----:B------:R-:W-:Y:S01]  /*13c0*/  FADD R31, R31, R14 ;  /* 0x0000000e1f1f7221 */ /* 0x000fe20000000000 */
[----:B------:R-:W1:Y:S01]  /*13d0*/  LDC.64 R8, c[0x0][0x228] ;  /* 0x00008a00ff087b82 */ /* 0x000e620000000a00 */
[----:B------:R-:W-:Y:S01]  /*13e0*/  IMAD.U32 R15, R15, 0x10000, RZ ;  /* 0x000100000f0f7824 */ /* 0x000fe200078e00ff */
[----:B------:R-:W-:Y:S01]  /*13f0*/  F2FP.BF16.F32.PACK_AB R14, R17, R16 ;  /* 0x00000010110e723e */ /* 0x000fe200000010ff */
[----:B------:R-:W-:Y:S01]  /*1400*/  IMAD.U32 R4, R4, 0x10000, RZ ;  /* 0x0001000004047824 */ /* 0x000fe200078e00ff */
[----:B------:R-:W-:Y:S01]  /*1410*/  F2FP.BF16.F32.PACK_AB R17, R31, R30 ;  /* 0x0000001e1f11723e */ /* 0x000fe200000010ff */
[----:B------:R-:W-:Y:S01]  /*1420*/  FADD R41, R6, R15 ;  /* 0x0000000f06297221 */ /* 0x000fe20000000000 */
[C---:B------:R-:W-:Y:S01]  /*1430*/  PRMT R6, R10.reuse, 0x7632, R6 ;  /* 0x000076320a067816 */ /* 0x040fe20000000006 */
[----:B------:R-:W-:Y:S01]  /*1440*/  IMAD.U32 R15, R10, 0x10000, RZ ;  /* 0x000100000a0f7824 */ /* 0x000fe200078e00ff */
[C---:B------:R-:W-:Y:S01]  /*1450*/  PRMT R10, R11.reuse, 0x7632, R10 ;  /* 0x000076320b0a7816 */ /* 0x040fe2000000000a */
[----:B------:R-:W-:Y:S01]  /*1460*/  IMAD.U32 R11, R11, 0x10000, RZ ;  /* 0x000100000b0b7824 */ /* 0x000fe200078e00ff */
[----:B------:R-:W-:Y:S01]  /*1470*/  F2FP.BF16.F32.PACK_AB R16, R29, R28 ;  /* 0x0000001c1d10723e */ /* 0x000fe200000010ff */
[----:B------:R-:W-:-:S02]  /*1480*/  IMAD.U32 R6, R6, 0x10000, RZ ;  /* 0x0001000006067824 */ /* 0x000fc400078e00ff */
[----:B------:R-:W-:Y:S02]  /*1490*/  IMAD.U32 R12, R5, 0x10000, RZ ;  /* 0x00010000050c7824 */ /* 0x000fe400078e00ff */
[----:B--2---:R-:W-:Y:S01]  /*14a0*/  FADD R20, R20, R7 ;  /* 0x0000000714147221 */ /* 0x004fe20000000000 */
[----:B------:R-:W-:Y:S01]  /*14b0*/  FADD R21, R21, R4 ;  /* 0x0000000415157221 */ /* 0x000fe20000000000 */
[----:B------:R-:W-:Y:S02]  /*14c0*/  IMAD.U32 R30, R10, 0x10000, RZ ;  /* 0x000100000a1e7824 */ /* 0x000fe400078e00ff */
[----:B------:R-:W-:Y:S01]  /*14d0*/  FADD R22, R22, R13 ;  /* 0x0000000d16167221 */ /* 0x000fe20000000000 */
[----:B----4-:R-:W-:Y:S01]  /*14e0*/  FADD R24, R24, R15 ;  /* 0x0000000f18187221 */ /* 0x010fe20000000000 */
[----:B------:R-:W-:Y:S01]  /*14f0*/  FADD R26, R26, R11 ;  /* 0x0000000b1a1a7221 */ /* 0x000fe20000000000 */
[----:B------:R-:W-:Y:S01]  /*1500*/  FADD R25, R25, R6 ;  /* 0x0000000619197221 */ /* 0x000fe20000000000 */
[----:B------:R-:W-:Y:S01]  /*1510*/  FADD R23, R23, R12 ;  /* 0x0000000c17177221 */ /* 0x000fe20000000000 */
[----:B------:R-:W-:Y:S01]  /*1520*/  F2FP.BF16.F32.PACK_AB R4, R33, R32 ;  /* 0x000000202104723e */ /* 0x000fe200000010ff */
[----:B------:R-:W-:Y:S01]  /*1530*/  FADD R27, R27, R30 ;  /* 0x0000001e1b1b7221 */ /* 0x000fe20000000000 */
[----:B------:R-:W-:Y:S01]  /*1540*/  F2FP.BF16.F32.PACK_AB R5, R35, R34 ;  /* 0x000000222305723e */ /* 0x000fe200000010ff */
[----:B-1----:R-:W-:Y:S01]  /*1550*/  IMAD.WIDE R10, R0, 0x2, R8 ;  /* 0x00000002000a7825 */ /* 0x002fe200078e0208 */
[----:B------:R-:W-:-:S02]  /*1560*/  F2FP.BF16.F32.PACK_AB R6, R37, R36 ;  /* 0x000000242506723e */ /* 0x000fc400000010ff */
[----:B------:R-:W-:Y:S01]  /*1570*/  F2FP.BF16.F32.PACK_AB R7, R39, R38 ;  /* 0x000000262707723e */ /* 0x000fe200000010ff */
[--C-:B------:R-:W-:Y:S01]  /*1580*/  IMAD.WIDE R28, R2, 0x2, R8.reuse ;  /* 0x00000002021c7825 */ /* 0x100fe200078e0208 */
[----:B------:R-:W-:Y:S02]  /*1590*/  F2FP.BF16.F32.PACK_AB R15, R19, R18 ;  /* 0x00000012130f723e */ /* 0x000fe400000010ff */
[----:B------:R-:W-:Y:S01]  /*15a0*/  F2FP.BF16.F32.PACK_AB R12, R44, R43 ;  /* 0x0000002b2c0c723e */ /* 0x000fe200000010ff */
[----:B------:R1:W-:Y:S01]  /*15b0*/  @P1 STG.E.128 desc[UR10][R10.64], R4 ;  /* 0x000000040a001986 */ /* 0x0003e2000c101d0a */
[----:B------:R-:W-:Y:S02]  /*15c0*/  F2FP.BF16.F32.PACK_AB R13, R45, R42 ;  /* 0x0000002a2d0d723e */ /* 0x000fe400000010ff */
[----:B------:R-:W-:Y:S01]  /*15d0*/  F2FP.BF16.F32.PACK_AB R19, R48, R41 ;  /* 0x000000293013723e */ /* 0x000fe200000010ff */
[--C-:B------:R-:W-:Y:S01]  /*15e0*/  IMAD.WIDE R40, R40, 0x2, R8.reuse ;  /* 0x0000000228287825 */ /* 0x100fe200078e0208 */
[----:B------:R-:W-:Y:S01]  /*15f0*/  F2FP.BF16.F32.PACK_AB R18, R47, R46 ;  /* 0x0000002e2f12723e */ /* 0x000fe200000010ff */
[----:B------:R1:W-:Y:S01]  /*1600*/  @P2 STG.E.128 desc[UR10][R28.64], R12 ;  /* 0x0000000c1c002986 */ /* 0x0003e2000c101d0a */
[----:B------:R-:W-:Y:S01]  /*1610*/  F2FP.BF16.F32.PACK_AB R20, R21, R20 ;  /* 0x000000141514723e */ /* 0x000fe200000010ff */
[----:B------:R-:W-:Y:S01]  /*1620*/  IMAD.WIDE R8, R3, 0x2, R8 ;  /* 0x0000000203087825 */ /* 0x000fe200078e0208 */
[----:B------:R-:W-:Y:S01]  /*1630*/  F2FP.BF16.F32.PACK_AB R21, R23, R22 ;  /* 0x000000161715723e */ /* 0x000fe200000010ff */
[----:B------:R1:W-:Y:S01]  /*1640*/  @P3 STG.E.128 desc[UR10][R40.64], R16 ;  /* 0x0000001028003986 */ /* 0x0003e2000c101d0a */
[----:B------:R-:W-:-:S02]  /*1650*/  F2FP.BF16.F32.PACK_AB R22, R25, R24 ;  /* 0x000000181916723e */ /* 0x000fc400000010ff */
[----:B------:R-:W-:Y:S01]  /*1660*/  F2FP.BF16.F32.PACK_AB R23, R27, R26 ;  /* 0x0000001a1b17723e */ /* 0x000fe200000010ff */
[----:B------:R-:W-:Y:S06]  /*1670*/  @!P0 EXIT ;  /* 0x000000000000894d */ /* 0x000fec0003800000 */
[----:B------:R-:W-:Y:S01]  /*1680*/  STG.E.128 desc[UR10][R8.64], R20 ;  /* 0x0000001408007986 */ /* 0x000fe2000c101d0a */
[----:B------:R-:W-:Y:S05]  /*1690*/  EXIT ;  /* 0x000000000000794d */ /* 0x000fea0003800000 */
.L_x_1:
[----:B------:R-:W-:-:S00]  /*16a0*/  BRA `(.L_x_1) ;  /* 0xfffffffc00fc7947 */ /* 0x000fc0000383ffff */
[----:B------:R-:W-:-:S00]  /*16b0*/  NOP ;  /* 0x0000000000007918 */ /* 0x000fc00000000000 */
        /* <DEDUP_REMOVED lines=12> */
.L_x_2:


//--------------------- .nv.shared.triton_mm      --------------------------
	.section	.nv.shared.triton_mm,"aw",@nobits
	.sectionflags	@""
	.align	16
	.zero		1024


//--------------------- .nv.constant0.triton_mm   --------------------------
	.section	.nv.constant0.triton_mm,"a",@progbits
	.sectionflags	@""
	.align	4
.nv.constant0.triton_mm:
	.zero		564
